	.headerflags	@"EF_CUDA_TEXMODE_UNIFIED EF_CUDA_64BIT_ADDRESS EF_CUDA_ACCELERATORS EF_CUDA_SM90 EF_CUDA_VIRTUAL_SM(EF_CUDA_SM90)"
	.elftype	@"ET_EXEC"


//--------------------- .nv.info                  --------------------------
	.section	.nv.info,"",@"SHT_CUDA_INFO"
	.align	4


	//----- nvinfo : EIATTR_REGCOUNT
	.align		4
        /*0000*/ 	.byte	0x04, 0x2f
        /*0002*/ 	.short	(.L_1 - .L_0)
	.align		4
.L_0:
        /*0004*/ 	.word	index@(triton_poi_fused_convolution_relu_6)
        /*0008*/ 	.word	0x0000000c


	//----- nvinfo : EIATTR_MIN_STACK_SIZE
	.align		4
.L_1:
        /*000c*/ 	.byte	0x04, 0x12
        /*000e*/ 	.short	(.L_3 - .L_2)
	.align		4
.L_2:
        /*0010*/ 	.word	index@(triton_poi_fused_convolution_relu_6)
        /*0014*/ 	.word	0x00000000


	//----- nvinfo : EIATTR_FRAME_SIZE
	.align		4
.L_3:
        /*0018*/ 	.byte	0x04, 0x11
        /*001a*/ 	.short	(.L_5 - .L_4)
	.align		4
.L_4:
        /*001c*/ 	.word	index@(triton_poi_fused_convolution_relu_6)
        /*0020*/ 	.word	0x00000000


	//----- nvinfo : EIATTR_MIN_STACK_SIZE
	.align		4
.L_5:
        /*0024*/ 	.byte	0x04, 0x12
        /*0026*/ 	.short	(.L_7 - .L_6)
	.align		4
.L_6:
        /*0028*/ 	.word	index@(triton_poi_fused_convolution_relu_6)
        /*002c*/ 	.word	0x00000000
.L_7:


//--------------------- .nv.info.triton_poi_fused_convolution_relu_6 --------------------------
	.section	.nv.info.triton_poi_fused_convolution_relu_6,"",@"SHT_CUDA_INFO"
	.sectionflags	@""
	.align	4


	//----- nvinfo : EIATTR_CUDA_API_VERSION
	.align		4
        /*0000*/ 	.byte	0x04, 0x37
        /*0002*/ 	.short	(.L_9 - .L_8)
.L_8:
        /*0004*/ 	.word	0x0000007c


	//----- nvinfo : EIATTR_KPARAM_INFO
	.align		4
.L_9:
        /*0008*/ 	.byte	0x04, 0x17
        /*000a*/ 	.short	(.L_11 - .L_10)
.L_10:
        /*000c*/ 	.word	0x00000000
        /*0010*/ 	.short	0x0002
        /*0012*/ 	.short	0x0010
        /*0014*/ 	.byte	0x00, 0xf0, 0x11, 0x00


	//----- nvinfo : EIATTR_KPARAM_INFO
	.align		4
.L_11:
        /*0018*/ 	.byte	0x04, 0x17
        /*001a*/ 	.short	(.L_13 - .L_12)
.L_12:
        /*001c*/ 	.word	0x00000000
        /*0020*/ 	.short	0x0001
        /*0022*/ 	.short	0x0008
        /*0024*/ 	.byte	0x00, 0xf4, 0x21, 0x00


	//----- nvinfo : EIATTR_KPARAM_INFO
	.align		4
.L_13:
        /*0028*/ 	.byte	0x04, 0x17
        /*002a*/ 	.short	(.L_15 - .L_14)
.L_14:
        /*002c*/ 	.word	0x00000000
        /*0030*/ 	.short	0x0000
        /*0032*/ 	.short	0x0000
        /*0034*/ 	.byte	0x00, 0xf4, 0x21, 0x00


	//----- nvinfo : EIATTR_SPARSE_MMA_MASK
	.align		4
.L_15:
        /*0038*/ 	.byte	0x03, 0x50
        /*003a*/ 	.short	0x0000


	//----- nvinfo : EIATTR_MAXREG_COUNT
	.align		4
        /*003c*/ 	.byte	0x03, 0x1b
        /*003e*/ 	.short	0x00ff


	//----- nvinfo : EIATTR_EXIT_INSTR_OFFSETS
	.align		4
        /*0040*/ 	.byte	0x04, 0x1c
        /*0042*/ 	.short	(.L_17 - .L_16)


	//   ....[0]....
.L_16:
        /*0044*/ 	.word	0x00000190


	//----- nvinfo : EIATTR_REQNTID
	.align		4
.L_17:
        /*0048*/ 	.byte	0x04, 0x10
        /*004a*/ 	.short	(.L_19 - .L_18)
.L_18:
        /*004c*/ 	.word	0x00000080
        /*0050*/ 	.word	0x00000001
        /*0054*/ 	.word	0x00000001


	//----- nvinfo : EIATTR_CBANK_PARAM_SIZE
	.align		4
.L_19:
        /*0058*/ 	.byte	0x03, 0x19
        /*005a*/ 	.short	0x0014


	//----- nvinfo : EIATTR_PARAM_CBANK
	.align		4
        /*005c*/ 	.byte	0x04, 0x0a
        /*005e*/ 	.short	(.L_21 - .L_20)
	.align		4
.L_20:
        /*0060*/ 	.word	index@(.nv.constant0.triton_poi_fused_convolution_relu_6)
        /*0064*/ 	.short	0x0210
        /*0066*/ 	.short	0x0014


	//----- nvinfo : EIATTR_SW_WAR
	.align		4
.L_21:
        /*0068*/ 	.byte	0x04, 0x36
        /*006a*/ 	.short	(.L_23 - .L_22)
.L_22:
        /*006c*/ 	.word	0x00000008
.L_23:


//--------------------- .nv.callgraph             --------------------------
	.section	.nv.callgraph,"",@"SHT_CUDA_CALLGRAPH"
	.align	4
	.sectionentsize	8
	.align		4
        /*0000*/ 	.word	0x00000000
	.align		4
        /*0004*/ 	.word	0xffffffff
	.align		4
        /*0008*/ 	.word	0x00000000
	.align		4
        /*000c*/ 	.word	0xfffffffe
	.align		4
        /*0010*/ 	.word	0x00000000
	.align		4
        /*0014*/ 	.word	0xfffffffd
	.align		4
        /*0018*/ 	.word	0x00000000
	.align		4
        /*001c*/ 	.word	0xfffffffc


//--------------------- .text.triton_poi_fused_convolution_relu_6 --------------------------
	.section	.text.triton_poi_fused_convolution_relu_6,"ax",@progbits
	.align	128
        .global         triton_poi_fused_convolution_relu_6
        .type           triton_poi_fused_convolution_relu_6,@function
        .size           triton_poi_fused_convolution_relu_6,(.L_x_1 - triton_poi_fused_convolution_relu_6)
        .other          triton_poi_fused_convolution_relu_6,@"STO_CUDA_ENTRY STV_DEFAULT"
triton_poi_fused_convolution_relu_6:
.text.triton_poi_fused_convolution_relu_6:
[----:B------:R-:W-:Y:S01]  /*0000*/  LDC R1, c[0x0][0x28] ;  /* 0x00000a00ff017b82 */ /* 0x000fe20000000800 */
[----:B------:R-:W1:Y:S07]  /*0010*/  S2R R0, SR_TID.X ;  /* 0x0000000000007919 */ /* 0x000e6e0000002100 */
[----:B------:R-:W2:Y:S01]  /*0020*/  LDC.64 R4, c[0x0][0x218] ;  /* 0x00008600ff047b82 */ /* 0x000ea20000000a00 */
[----:B------:R-:W-:Y:S01]  /*0030*/  ULDC.64 UR4, c[0x0][0x208] ;  /* 0x0000820000047ab9 */ /* 0x000fe20000000a00 */
[----:B------:R-:W3:Y:S06]  /*0040*/  S2R R7, SR_CTAID.X ;  /* 0x0000000000077919 */ /* 0x000eec0000002500 */
[----:B------:R-:W4:Y:S01]  /*0050*/  LDC.64 R2, c[0x0][0x210] ;  /* 0x00008400ff027b82 */ /* 0x000f220000000a00 */
[----:B-1----:R-:W-:Y:S01]  /*0060*/  IMAD.SHL.U32 R0, R0, 0x2, RZ ;  /* 0x0000000200007824 */ /* 0x002fe200078e00ff */
[----:B---3--:R-:W-:-:S04]  /*0070*/  SHF.R.S32.HI R6, RZ, 0x17, R7 ;  /* 0x00000017ff067819 */ /* 0x008fc80000011407 */
[----:B------:R-:W-:-:S05]  /*0080*/  LOP3.LUT R0, R0, 0xfe, RZ, 0xc0, !PT ;  /* 0x000000fe00007812 */ /* 0x000fca00078ec0ff */
[----:B------:R-:W-:Y:S01]  /*0090*/  IMAD R7, R7, 0x100, R0 ;  /* 0x0000010007077824 */ /* 0x000fe200078e0200 */
[----:B------:R-:W-:-:S03]  /*00a0*/  SGXT R0, R6, 0x1 ;  /* 0x000000010600781a */ /* 0x000fc60000000200 */
[----:B----4-:R-:W-:Y:S01]  /*00b0*/  IMAD.WIDE R2, R7, 0x4, R2 ;  /* 0x0000000407027825 */ /* 0x010fe200078e0202 */
[----:B------:R-:W-:-:S04]  /*00c0*/  LEA.HI R0, R0, R7, RZ, 0x6 ;  /* 0x0000000700007211 */ /* 0x000fc800078f30ff */
[----:B------:R-:W-:-:S05]  /*00d0*/  LOP3.LUT R0, R0, 0xffffffc0, RZ, 0xc0, !PT ;  /* 0xffffffc000007812 */ /* 0x000fca00078ec0ff */
[----:B------:R-:W-:Y:S02]  /*00e0*/  IMAD.IADD R9, R7, 0x1, -R0 ;  /* 0x0000000107097824 */ /* 0x000fe400078e0a00 */
[----:B------:R-:W3:Y:S02]  /*00f0*/  LDG.E.64 R6, desc[UR4][R2.64] ;  /* 0x0000000402067981 */ /* 0x000ee4000c1e1b00 */
[----:B--2---:R-:W-:-:S06]  /*0100*/  IMAD.WIDE R4, R9, 0x4, R4 ;  /* 0x0000000409047825 */ /* 0x004fcc00078e0204 */
[----:B------:R-:W3:Y:S02]  /*0110*/  LDG.E.EL.64 R4, desc[UR4][R4.64] ;  /* 0x0000000404047981 */ /* 0x000ee4000c2e1b00 */
[C---:B---3--:R-:W-:Y:S01]  /*0120*/  FSETP.GEU.AND P0, PT, R6.reuse, -R4, PT ;  /* 0x800000040600720b */ /* 0x048fe20003f0e000 */
[----:B------:R-:W-:Y:S01]  /*0130*/  FADD R6, R6, R4 ;  /* 0x0000000406067221 */ /* 0x000fe20000000000 */
[C---:B------:R-:W-:Y:S01]  /*0140*/  FADD R0, R7.reuse, R5 ;  /* 0x0000000507007221 */ /* 0x040fe20000000000 */
[----:B------:R-:W-:-:S03]  /*0150*/  FSETP.GEU.AND P1, PT, R7, -R5, PT ;  /* 0x800000050700720b */ /* 0x000fc60003f2e000 */
[----:B------:R-:W-:Y:S02]  /*0160*/  FSEL R6, R6, RZ, P0 ;  /* 0x000000ff06067208 */ /* 0x000fe40000000000 */
[----:B------:R-:W-:-:S05]  /*0170*/  FSEL R7, R0, RZ, P1 ;  /* 0x000000ff00077208 */ /* 0x000fca0000800000 */
[----:B------:R-:W-:Y:S01]  /*0180*/  STG.E.64 desc[UR4][R2.64], R6 ;  /* 0x0000000602007986 */ /* 0x000fe2000c101b04 */
[----:B------:R-:W-:Y:S05]  /*0190*/  EXIT ;  /* 0x000000000000794d */ /* 0x000fea0003800000 */
.L_x_0:
[----:B------:R-:W-:-:S00]  /*01a0*/  BRA `(.L_x_0) ;  /* 0xfffffffc00fc7947 */ /* 0x000fc0000383ffff */
[----:B------:R-:W-:-:S00]  /*01b0*/  NOP ;  /* 0x0000000000007918 */ /* 0x000fc00000000000 */
        /* <DEDUP_REMOVED lines=12> */
.L_x_1:


//--------------------- .nv.constant0.triton_poi_fused_convolution_relu_6 --------------------------
	.section	.nv.constant0.triton_poi_fused_convolution_relu_6,"a",@progbits
	.sectionflags	@""
	.align	4
.nv.constant0.triton_poi_fused_convolution_relu_6:
	.zero		548
